//
// Generated by NVIDIA NVVM Compiler
//
// Compiler Build ID: CL-36424714
// Cuda compilation tools, release 13.0, V13.0.88
// Based on NVVM 20.0.0
//

.version 9.0
.target sm_100
.address_size 64

	// .globl	_Z21find_max_among_blocksPiii

.visible .entry _Z21find_max_among_blocksPiii(
	.param .u64 .ptr .align 1 _Z21find_max_among_blocksPiii_param_0,
	.param .u32 _Z21find_max_among_blocksPiii_param_1,
	.param .u32 _Z21find_max_among_blocksPiii_param_2
)
{
	.reg .pred 	%p<39>;
	.reg .b32 	%r<133>;
	.reg .b64 	%rd<39>;

	ld.param.u64 	%rd30, [_Z21find_max_among_blocksPiii_param_0];
	ld.param.u32 	%r86, [_Z21find_max_among_blocksPiii_param_1];
	ld.param.u32 	%r87, [_Z21find_max_among_blocksPiii_param_2];
	cvta.to.global.u64 	%rd1, %rd30;
	setp.lt.s32 	%p1, %r87, 1;
	@%p1 bra 	$L__BB0_71;
	ld.global.u32 	%r95, [%rd1];
	and.b32  	%r2, %r87, 15;
	setp.lt.u32 	%p2, %r87, 16;
	mov.b32 	%r122, 0;
	@%p2 bra 	$L__BB0_36;
	and.b32  	%r122, %r87, 2147483632;
	neg.s32 	%r93, %r122;
	shl.b32 	%r5, %r86, 4;
	mov.b32 	%r92, 0;
	mul.wide.s32 	%rd3, %r86, 4;
$L__BB0_3:
	.pragma "nounroll";
	mul.wide.s32 	%rd31, %r92, 4;
	add.s64 	%rd2, %rd1, %rd31;
	ld.global.u32 	%r9, [%rd2];
	setp.ge.s32 	%p3, %r95, %r9;
	@%p3 bra 	$L__BB0_5;
	st.global.u32 	[%rd1], %r9;
	mov.u32 	%r95, %r9;
$L__BB0_5:
	add.s64 	%rd4, %rd2, %rd3;
	ld.global.u32 	%r11, [%rd4];
	setp.ge.s32 	%p4, %r95, %r11;
	@%p4 bra 	$L__BB0_7;
	st.global.u32 	[%rd1], %r11;
	mov.u32 	%r95, %r11;
$L__BB0_7:
	add.s64 	%rd5, %rd4, %rd3;
	ld.global.u32 	%r13, [%rd5];
	setp.ge.s32 	%p5, %r95, %r13;
	@%p5 bra 	$L__BB0_9;
	st.global.u32 	[%rd1], %r13;
	mov.u32 	%r95, %r13;
$L__BB0_9:
	add.s64 	%rd6, %rd5, %rd3;
	ld.global.u32 	%r15, [%rd6];
	setp.ge.s32 	%p6, %r95, %r15;
	@%p6 bra 	$L__BB0_11;
	st.global.u32 	[%rd1], %r15;
	mov.u32 	%r95, %r15;
$L__BB0_11:
	add.s64 	%rd7, %rd6, %rd3;
	ld.global.u32 	%r17, [%rd7];
	setp.ge.s32 	%p7, %r95, %r17;
	@%p7 bra 	$L__BB0_13;
	st.global.u32 	[%rd1], %r17;
	mov.u32 	%r95, %r17;
$L__BB0_13:
	add.s64 	%rd8, %rd7, %rd3;
	ld.global.u32 	%r19, [%rd8];
	setp.ge.s32 	%p8, %r95, %r19;
	@%p8 bra 	$L__BB0_15;
	st.global.u32 	[%rd1], %r19;
	mov.u32 	%r95, %r19;
$L__BB0_15:
	add.s64 	%rd9, %rd8, %rd3;
	ld.global.u32 	%r21, [%rd9];
	setp.ge.s32 	%p9, %r95, %r21;
	@%p9 bra 	$L__BB0_17;
	st.global.u32 	[%rd1], %r21;
	mov.u32 	%r95, %r21;
$L__BB0_17:
	add.s64 	%rd10, %rd9, %rd3;
	ld.global.u32 	%r23, [%rd10];
	setp.ge.s32 	%p10, %r95, %r23;
	@%p10 bra 	$L__BB0_19;
	st.global.u32 	[%rd1], %r23;
	mov.u32 	%r95, %r23;
$L__BB0_19:
	add.s64 	%rd11, %rd10, %rd3;
	ld.global.u32 	%r25, [%rd11];
	setp.ge.s32 	%p11, %r95, %r25;
	@%p11 bra 	$L__BB0_21;
	st.global.u32 	[%rd1], %r25;
	mov.u32 	%r95, %r25;
$L__BB0_21:
	add.s64 	%rd12, %rd11, %rd3;
	ld.global.u32 	%r27, [%rd12];
	setp.ge.s32 	%p12, %r95, %r27;
	@%p12 bra 	$L__BB0_23;
	st.global.u32 	[%rd1], %r27;
	mov.u32 	%r95, %r27;
$L__BB0_23:
	add.s64 	%rd13, %rd12, %rd3;
	ld.global.u32 	%r29, [%rd13];
	setp.ge.s32 	%p13, %r95, %r29;
	@%p13 bra 	$L__BB0_25;
	st.global.u32 	[%rd1], %r29;
	mov.u32 	%r95, %r29;
$L__BB0_25:
	add.s64 	%rd14, %rd13, %rd3;
	ld.global.u32 	%r31, [%rd14];
	setp.ge.s32 	%p14, %r95, %r31;
	@%p14 bra 	$L__BB0_27;
	st.global.u32 	[%rd1], %r31;
	mov.u32 	%r95, %r31;
$L__BB0_27:
	add.s64 	%rd15, %rd14, %rd3;
	ld.global.u32 	%r33, [%rd15];
	setp.ge.s32 	%p15, %r95, %r33;
	@%p15 bra 	$L__BB0_29;
	st.global.u32 	[%rd1], %r33;
	mov.u32 	%r95, %r33;
$L__BB0_29:
	add.s64 	%rd16, %rd15, %rd3;
	ld.global.u32 	%r35, [%rd16];
	setp.ge.s32 	%p16, %r95, %r35;
	@%p16 bra 	$L__BB0_31;
	st.global.u32 	[%rd1], %r35;
	mov.u32 	%r95, %r35;
$L__BB0_31:
	add.s64 	%rd17, %rd16, %rd3;
	ld.global.u32 	%r37, [%rd17];
	setp.ge.s32 	%p17, %r95, %r37;
	@%p17 bra 	$L__BB0_33;
	st.global.u32 	[%rd1], %r37;
	mov.u32 	%r95, %r37;
$L__BB0_33:
	add.s64 	%rd32, %rd17, %rd3;
	ld.global.u32 	%r39, [%rd32];
	setp.ge.s32 	%p18, %r95, %r39;
	@%p18 bra 	$L__BB0_35;
	st.global.u32 	[%rd1], %r39;
	mov.u32 	%r95, %r39;
$L__BB0_35:
	add.s32 	%r93, %r93, 16;
	add.s32 	%r92, %r92, %r5;
	setp.ne.s32 	%p19, %r93, 0;
	@%p19 bra 	$L__BB0_3;
$L__BB0_36:
	setp.eq.s32 	%p20, %r2, 0;
	@%p20 bra 	$L__BB0_71;
	and.b32  	%r45, %r87, 7;
	setp.lt.u32 	%p21, %r2, 8;
	@%p21 bra 	$L__BB0_55;
	mul.lo.s32 	%r90, %r122, %r86;
	mul.wide.s32 	%rd33, %r90, 4;
	add.s64 	%rd18, %rd1, %rd33;
	ld.global.u32 	%r46, [%rd18];
	setp.ge.s32 	%p22, %r95, %r46;
	@%p22 bra 	$L__BB0_40;
	st.global.u32 	[%rd1], %r46;
	mov.u32 	%r95, %r46;
$L__BB0_40:
	mul.wide.s32 	%rd19, %r86, 4;
	add.s64 	%rd20, %rd18, %rd19;
	ld.global.u32 	%r48, [%rd20];
	setp.ge.s32 	%p23, %r95, %r48;
	@%p23 bra 	$L__BB0_42;
	st.global.u32 	[%rd1], %r48;
	mov.u32 	%r95, %r48;
$L__BB0_42:
	add.s64 	%rd21, %rd20, %rd19;
	ld.global.u32 	%r50, [%rd21];
	setp.ge.s32 	%p24, %r95, %r50;
	@%p24 bra 	$L__BB0_44;
	st.global.u32 	[%rd1], %r50;
	mov.u32 	%r95, %r50;
$L__BB0_44:
	add.s64 	%rd22, %rd21, %rd19;
	ld.global.u32 	%r52, [%rd22];
	setp.ge.s32 	%p25, %r95, %r52;
	@%p25 bra 	$L__BB0_46;
	st.global.u32 	[%rd1], %r52;
	mov.u32 	%r95, %r52;
$L__BB0_46:
	add.s64 	%rd23, %rd22, %rd19;
	ld.global.u32 	%r54, [%rd23];
	setp.ge.s32 	%p26, %r95, %r54;
	@%p26 bra 	$L__BB0_48;
	st.global.u32 	[%rd1], %r54;
	mov.u32 	%r95, %r54;
$L__BB0_48:
	add.s64 	%rd24, %rd23, %rd19;
	ld.global.u32 	%r56, [%rd24];
	setp.ge.s32 	%p27, %r95, %r56;
	@%p27 bra 	$L__BB0_50;
	st.global.u32 	[%rd1], %r56;
	mov.u32 	%r95, %r56;
$L__BB0_50:
	add.s64 	%rd25, %rd24, %rd19;
	ld.global.u32 	%r58, [%rd25];
	setp.ge.s32 	%p28, %r95, %r58;
	@%p28 bra 	$L__BB0_52;
	st.global.u32 	[%rd1], %r58;
	mov.u32 	%r95, %r58;
$L__BB0_52:
	add.s64 	%rd34, %rd25, %rd19;
	ld.global.u32 	%r60, [%rd34];
	setp.ge.s32 	%p29, %r95, %r60;
	@%p29 bra 	$L__BB0_54;
	st.global.u32 	[%rd1], %r60;
	mov.u32 	%r95, %r60;
$L__BB0_54:
	add.s32 	%r122, %r122, 8;
$L__BB0_55:
	setp.eq.s32 	%p30, %r45, 0;
	@%p30 bra 	$L__BB0_71;
	and.b32  	%r65, %r87, 3;
	setp.lt.u32 	%p31, %r45, 4;
	@%p31 bra 	$L__BB0_66;
	mul.lo.s32 	%r91, %r122, %r86;
	mul.wide.s32 	%rd35, %r91, 4;
	add.s64 	%rd26, %rd1, %rd35;
	ld.global.u32 	%r66, [%rd26];
	setp.ge.s32 	%p32, %r95, %r66;
	@%p32 bra 	$L__BB0_59;
	st.global.u32 	[%rd1], %r66;
	mov.u32 	%r95, %r66;
$L__BB0_59:
	mul.wide.s32 	%rd27, %r86, 4;
	add.s64 	%rd28, %rd26, %rd27;
	ld.global.u32 	%r68, [%rd28];
	setp.ge.s32 	%p33, %r95, %r68;
	@%p33 bra 	$L__BB0_61;
	st.global.u32 	[%rd1], %r68;
	mov.u32 	%r95, %r68;
$L__BB0_61:
	add.s64 	%rd29, %rd28, %rd27;
	ld.global.u32 	%r70, [%rd29];
	setp.ge.s32 	%p34, %r95, %r70;
	@%p34 bra 	$L__BB0_63;
	st.global.u32 	[%rd1], %r70;
	mov.u32 	%r95, %r70;
$L__BB0_63:
	add.s64 	%rd36, %rd29, %rd27;
	ld.global.u32 	%r72, [%rd36];
	setp.ge.s32 	%p35, %r95, %r72;
	@%p35 bra 	$L__BB0_65;
	st.global.u32 	[%rd1], %r72;
	mov.u32 	%r95, %r72;
$L__BB0_65:
	add.s32 	%r122, %r122, 4;
$L__BB0_66:
	setp.eq.s32 	%p36, %r65, 0;
	@%p36 bra 	$L__BB0_71;
	mul.lo.s32 	%r130, %r122, %r86;
	neg.s32 	%r129, %r65;
$L__BB0_68:
	.pragma "nounroll";
	mul.wide.s32 	%rd37, %r130, 4;
	add.s64 	%rd38, %rd1, %rd37;
	ld.global.u32 	%r82, [%rd38];
	setp.ge.s32 	%p37, %r95, %r82;
	@%p37 bra 	$L__BB0_70;
	st.global.u32 	[%rd1], %r82;
	mov.u32 	%r95, %r82;
$L__BB0_70:
	add.s32 	%r130, %r130, %r86;
	add.s32 	%r129, %r129, 1;
	setp.ne.s32 	%p38, %r129, 0;
	@%p38 bra 	$L__BB0_68;
$L__BB0_71:
	ret;

}


// ===== COMPILED SASS (sm_100) =====

	.target	sm_100

	.elftype	@"ET_EXEC"


//--------------------- .note.nv.tkinfo           --------------------------
	.section	.note.nv.tkinfo,"",@"SHT_NOTE"
	.sectionflags	@"SHF_NOTE_NV_TKINFO"
	.tkinfo
        /*0018*/ 	.word	0x00000002
        /*0030*/ 	.string	""
        /*0030*/ 	.string	"ptxas"
        /*0030*/ 	.string	"Cuda compilation tools, release 13.0, V13.0.88"
        /*0030*/ 	.string	"Build cuda_13.0.r13.0/compiler.36424714_0"
        /*0030*/ 	.string	"-arch sm_100 -m 64 "



//--------------------- .note.nv.cuinfo           --------------------------
	.section	.note.nv.cuinfo,"",@"SHT_NOTE"
	.sectionflags	@"SHF_NOTE_NV_CUINFO"
        /*0018*/ 	.short	0x0002
        /*001a*/ 	.short	0x0064
        /*001c*/ 	.short	0x0082
	.zero		2


//--------------------- .nv.info                  --------------------------
	.section	.nv.info,"",@"SHT_CUDA_INFO"
	.align	4


	//----- nvinfo : EIATTR_REGCOUNT
	.align		4
        /*0000*/ 	.byte	0x04, 0x2f
        /*0002*/ 	.short	(.L_1 - .L_0)
	.align		4
.L_0:
        /*0004*/ 	.word	index@(_Z21find_max_among_blocksPiii)
        /*0008*/ 	.word	0x0000001c


	//----- nvinfo : EIATTR_FRAME_SIZE
	.align		4
.L_1:
        /*000c*/ 	.byte	0x04, 0x11
        /*000e*/ 	.short	(.L_3 - .L_2)
	.align		4
.L_2:
        /*0010*/ 	.word	index@(_Z21find_max_among_blocksPiii)
        /*0014*/ 	.word	0x00000000


	//----- nvinfo : EIATTR_MIN_STACK_SIZE
	.align		4
.L_3:
        /*0018*/ 	.byte	0x04, 0x12
        /*001a*/ 	.short	(.L_5 - .L_4)
	.align		4
.L_4:
        /*001c*/ 	.word	index@(_Z21find_max_among_blocksPiii)
        /*0020*/ 	.word	0x00000000
.L_5:


//--------------------- .nv.compat                --------------------------
	.section	.nv.compat,"",@"SHT_CUDA_COMPAT_INFO"
	.align	4
        /*0000*/ 	.byte	0x02, 0x09, 0x00, 0x00, 0x02, 0x02, 0x01, 0x00, 0x02, 0x05, 0x05, 0x00, 0x03, 0x07, 0x01, 0x01
        /*0010*/ 	.byte	0x02, 0x03, 0x00, 0x00, 0x02, 0x06, 0x01, 0x00, 0x04, 0x0b, 0x08, 0x00, 0x09, 0x00, 0x00, 0x00
        /*0020*/ 	.byte	0x00, 0x00, 0x00, 0x00


//--------------------- .nv.info._Z21find_max_among_blocksPiii --------------------------
	.section	.nv.info._Z21find_max_among_blocksPiii,"",@"SHT_CUDA_INFO"
	.sectionflags	@""
	.align	4


	//----- nvinfo : EIATTR_CUDA_API_VERSION
	.align		4
        /*0000*/ 	.byte	0x04, 0x37
        /*0002*/ 	.short	(.L_7 - .L_6)
.L_6:
        /*0004*/ 	.word	0x00000082


	//----- nvinfo : EIATTR_KPARAM_INFO
	.align		4
.L_7:
        /*0008*/ 	.byte	0x04, 0x17
        /*000a*/ 	.short	(.L_9 - .L_8)
.L_8:
        /*000c*/ 	.word	0x00000000
        /*0010*/ 	.short	0x0002
        /*0012*/ 	.short	0x000c
        /*0014*/ 	.byte	0x00, 0xf0, 0x11, 0x00


	//----- nvinfo : EIATTR_KPARAM_INFO
	.align		4
.L_9:
        /*0018*/ 	.byte	0x04, 0x17
        /*001a*/ 	.short	(.L_11 - .L_10)
.L_10:
        /*001c*/ 	.word	0x00000000
        /*0020*/ 	.short	0x0001
        /*0022*/ 	.short	0x0008
        /*0024*/ 	.byte	0x00, 0xf0, 0x11, 0x00


	//----- nvinfo : EIATTR_KPARAM_INFO
	.align		4
.L_11:
        /*0028*/ 	.byte	0x04, 0x17
        /*002a*/ 	.short	(.L_13 - .L_12)
.L_12:
        /*002c*/ 	.word	0x00000000
        /*0030*/ 	.short	0x0000
        /*0032*/ 	.short	0x0000
        /*0034*/ 	.byte	0x00, 0xf5, 0x21, 0x00


	//----- nvinfo : EIATTR_SPARSE_MMA_MASK
	.align		4
.L_13:
        /*0038*/ 	.byte	0x03, 0x50
        /*003a*/ 	.short	0x0000


	//----- nvinfo : EIATTR_MAXREG_COUNT
	.align		4
        /*003c*/ 	.byte	0x03, 0x1b
        /*003e*/ 	.short	0x00ff


	//----- nvinfo : EIATTR_MERCURY_ISA_VERSION
	.align		4
        /*0040*/ 	.byte	0x03, 0x5f
        /*0042*/ 	.short	0x0101


	//----- nvinfo : EIATTR_VRC_CTA_INIT_COUNT
	.align		4
        /*0044*/ 	.byte	0x02, 0x4a
	.zero		1
	.zero		1


	//----- nvinfo : EIATTR_EXIT_INSTR_OFFSETS
	.align		4
        /*0048*/ 	.byte	0x04, 0x1c
        /*004a*/ 	.short	(.L_15 - .L_14)


	//   ....[0]....
.L_14:
        /*004c*/ 	.word	0x00000030


	//   ....[1]....
        /*0050*/ 	.word	0x00000750


	//   ....[2]....
        /*0054*/ 	.word	0x00000af0


	//   ....[3]....
        /*0058*/ 	.word	0x00000d00


	//   ....[4]....
        /*005c*/ 	.word	0x00000e00


	//----- nvinfo : EIATTR_CBANK_PARAM_SIZE
	.align		4
.L_15:
        /*0060*/ 	.byte	0x03, 0x19
        /*0062*/ 	.short	0x0010


	//----- nvinfo : EIATTR_PARAM_CBANK
	.align		4
        /*0064*/ 	.byte	0x04, 0x0a
        /*0066*/ 	.short	(.L_17 - .L_16)
	.align		4
.L_16:
        /*0068*/ 	.word	index@(.nv.constant0._Z21find_max_among_blocksPiii)
        /*006c*/ 	.short	0x0380
        /*006e*/ 	.short	0x0010


	//----- nvinfo : EIATTR_SW_WAR
	.align		4
.L_17:
        /*0070*/ 	.byte	0x04, 0x36
        /*0072*/ 	.short	(.L_19 - .L_18)
.L_18:
        /*0074*/ 	.word	0x00000008
.L_19:


//--------------------- .nv.callgraph             --------------------------
	.section	.nv.callgraph,"",@"SHT_CUDA_CALLGRAPH"
	.align	4
	.sectionentsize	8
	.align		4
        /*0000*/ 	.word	0x00000000
	.align		4
        /*0004*/ 	.word	0xffffffff
	.align		4
        /*0008*/ 	.word	0x00000000
	.align		4
        /*000c*/ 	.word	0xfffffffe
	.align		4
        /*0010*/ 	.word	0x00000000
	.align		4
        /*0014*/ 	.word	0xfffffffd
	.align		4
        /*0018*/ 	.word	0x00000000
	.align		4
        /*001c*/ 	.word	0xfffffffc


//--------------------- .text._Z21find_max_among_blocksPiii --------------------------
	.section	.text._Z21find_max_among_blocksPiii,"ax",@progbits
	.align	128
        .global         _Z21find_max_among_blocksPiii
        .type           _Z21find_max_among_blocksPiii,@function
        .size           _Z21find_max_among_blocksPiii,(.L_x_6 - _Z21find_max_among_blocksPiii)
        .other          _Z21find_max_among_blocksPiii,@"STO_CUDA_ENTRY STV_DEFAULT"
_Z21find_max_among_blocksPiii:
.text._Z21find_max_among_blocksPiii:
[----:B------:R-:W-:Y:S08]  /*0000*/  LDC R1, c[0x0][0x37c] ;  /* 0x0000df00ff017b82 */ /* 0x000ff00000000800 */
[----:B------:R-:W0:Y:S02]  /*0010*/  LDC R7, c[0x0][0x38c] ;  /* 0x0000e300ff077b82 */ /* 0x000e240000000800 */
[----:B0-----:R-:W-:-:S13]  /*0020*/  ISETP.GE.AND P0, PT, R7, 0x1, PT ;  /* 0x000000010700780c */ /* 0x001fda0003f06270 */
[----:B------:R-:W-:Y:S05]  /*0030*/  @!P0 EXIT ;  /* 0x000000000000894d */ /* 0x000fea0003800000 */
[----:B------:R-:W0:Y:S01]  /*0040*/  LDC.64 R2, c[0x0][0x380] ;  /* 0x0000e000ff027b82 */ /* 0x000e220000000a00 */
[----:B------:R-:W0:Y:S01]  /*0050*/  LDCU.64 UR6, c[0x0][0x358] ;  /* 0x00006b00ff0677ac */ /* 0x000e220008000a00 */
[C---:B------:R-:W-:Y:S02]  /*0060*/  ISETP.GE.U32.AND P1, PT, R7.reuse, 0x10, PT ;  /* 0x000000100700780c */ /* 0x040fe40003f26070 */
[----:B------:R-:W-:Y:S01]  /*0070*/  LOP3.LUT R5, R7, 0xf, RZ, 0xc0, !PT ;  /* 0x0000000f07057812 */ /* 0x000fe200078ec0ff */
[----:B------:R-:W-:-:S03]  /*0080*/  IMAD.MOV.U32 R4, RZ, RZ, RZ ;  /* 0x000000ffff047224 */ /* 0x000fc600078e00ff */
[----:B------:R-:W-:Y:S01]  /*0090*/  ISETP.NE.AND P0, PT, R5, RZ, PT ;  /* 0x000000ff0500720c */ /* 0x000fe20003f05270 */
[----:B0-----:R0:W5:Y:S06]  /*00a0*/  LDG.E R0, desc[UR6][R2.64] ;  /* 0x0000000602007981 */ /* 0x00116c000c1e1900 */
[----:B------:R-:W-:Y:S06]  /*00b0*/  @!P1 BRA `(.L_x_0) ;  /* 0x0000000400a49947 */ /* 0x000fec0003800000 */
[----:B------:R-:W1:Y:S01]  /*00c0*/  LDC R6, c[0x0][0x388] ;  /* 0x0000e200ff067b82 */ /* 0x000e620000000800 */
[----:B------:R-:W-:Y:S01]  /*00d0*/  LOP3.LUT R4, R7, 0x7ffffff0, RZ, 0xc0, !PT ;  /* 0x7ffffff007047812 */ /* 0x000fe200078ec0ff */
[----:B------:R-:W-:-:S03]  /*00e0*/  IMAD.MOV.U32 R7, RZ, RZ, RZ ;  /* 0x000000ffff077224 */ /* 0x000fc600078e00ff */
[----:B------:R-:W-:-:S03]  /*00f0*/  IADD3 R8, PT, PT, -R4, RZ, RZ ;  /* 0x000000ff04087210 */ /* 0x000fc60007ffe1ff */
[----:B0-----:R-:W0:Y:S04]  /*0100*/  LDC.64 R2, c[0x0][0x380] ;  /* 0x0000e000ff027b82 */ /* 0x001e280000000a00 */
.L_x_1:
[----:B0--3--:R-:W-:-:S05]  /*0110*/  IMAD.WIDE R10, R7, 0x4, R2 ;  /* 0x00000004070a7825 */ /* 0x009fca00078e0202 */
[----:B------:R-:W2:Y:S01]  /*0120*/  LDG.E R9, desc[UR6][R10.64] ;  /* 0x000000060a097981 */ /* 0x000ea2000c1e1900 */
[----:B-1----:R-:W-:Y:S01]  /*0130*/  IMAD.WIDE R12, R6, 0x4, R10 ;  /* 0x00000004060c7825 */ /* 0x002fe200078e020a */
[----:B--2--5:R-:W-:-:S13]  /*0140*/  ISETP.GE.AND P1, PT, R0, R9, PT ;  /* 0x000000090000720c */ /* 0x024fda0003f26270 */
[----:B------:R-:W0:Y:S02]  /*0150*/  @!P1 LDC.64 R16, c[0x0][0x380] ;  /* 0x0000e000ff109b82 */ /* 0x000e240000000a00 */
[----:B0-----:R0:W-:Y:S04]  /*0160*/  @!P1 STG.E desc[UR6][R16.64], R9 ;  /* 0x0000000910009986 */ /* 0x0011e8000c101906 */
[----:B------:R-:W2:Y:S01]  /*0170*/  LDG.E R23, desc[UR6][R12.64] ;  /* 0x000000060c177981 */ /* 0x000ea2000c1e1900 */
[----:B------:R-:W-:Y:S02]  /*0180*/  @!P1 IMAD.MOV.U32 R0, RZ, RZ, R9 ;  /* 0x000000ffff009224 */ /* 0x000fe400078e0009 */
[----:B------:R-:W-:-:S03]  /*0190*/  IMAD.WIDE R14, R6, 0x4, R12 ;  /* 0x00000004060e7825 */ /* 0x000fc600078e020c */
[----:B--2---:R-:W-:-:S13]  /*01a0*/  ISETP.GE.AND P1, PT, R0, R23, PT ;  /* 0x000000170000720c */ /* 0x004fda0003f26270 */
[----:B------:R-:W1:Y:S02]  /*01b0*/  @!P1 LDC.64 R18, c[0x0][0x380] ;  /* 0x0000e000ff129b82 */ /* 0x000e640000000a00 */
[----:B-1----:R1:W-:Y:S04]  /*01c0*/  @!P1 STG.E desc[UR6][R18.64], R23 ;  /* 0x0000001712009986 */ /* 0x0023e8000c101906 */
[----:B------:R-:W2:Y:S01]  /*01d0*/  LDG.E R25, desc[UR6][R14.64] ;  /* 0x000000060e197981 */ /* 0x000ea2000c1e1900 */
[----:B------:R-:W-:Y:S02]  /*01e0*/  @!P1 IMAD.MOV.U32 R0, RZ, RZ, R23 ;  /* 0x000000ffff009224 */ /* 0x000fe400078e0017 */
[----:B------:R-:W-:-:S03]  /*01f0*/  IMAD.WIDE R10, R6, 0x4, R14 ;  /* 0x00000004060a7825 */ /* 0x000fc600078e020e */
[----:B--2---:R-:W-:-:S13]  /*0200*/  ISETP.GE.AND P1, PT, R0, R25, PT ;  /* 0x000000190000720c */ /* 0x004fda0003f26270 */
[----:B------:R-:W2:Y:S02]  /*0210*/  @!P1 LDC.64 R20, c[0x0][0x380] ;  /* 0x0000e000ff149b82 */ /* 0x000ea40000000a00 */
[----:B--2---:R2:W-:Y:S04]  /*0220*/  @!P1 STG.E desc[UR6][R20.64], R25 ;  /* 0x0000001914009986 */ /* 0x0045e8000c101906 */
[----:B0-----:R-:W3:Y:S01]  /*0230*/  LDG.E R9, desc[UR6][R10.64] ;  /* 0x000000060a097981 */ /* 0x001ee2000c1e1900 */
[----:B------:R-:W-:Y:S01]  /*0240*/  @!P1 MOV R0, R25 ;  /* 0x0000001900009202 */ /* 0x000fe20000000f00 */
[----:B------:R-:W-:-:S03]  /*0250*/  IMAD.WIDE R12, R6, 0x4, R10 ;  /* 0x00000004060c7825 */ /* 0x000fc600078e020a */
[----:B---3--:R-:W-:-:S13]  /*0260*/  ISETP.GE.AND P1, PT, R0, R9, PT ;  /* 0x000000090000720c */ /* 0x008fda0003f26270 */
[----:B------:R-:W0:Y:S02]  /*0270*/  @!P1 LDC.64 R16, c[0x0][0x380] ;  /* 0x0000e000ff109b82 */ /* 0x000e240000000a00 */
[----:B0-----:R0:W-:Y:S04]  /*0280*/  @!P1 STG.E desc[UR6][R16.64], R9 ;  /* 0x0000000910009986 */ /* 0x0011e8000c101906 */
[----:B-1----:R-:W3:Y:S01]  /*0290*/  LDG.E R23, desc[UR6][R12.64] ;  /* 0x000000060c177981 */ /* 0x002ee2000c1e1900 */
[----:B------:R-:W-:Y:S02]  /*02a0*/  @!P1 IMAD.MOV.U32 R0, RZ, RZ, R9 ;  /* 0x000000ffff009224 */ /* 0x000fe400078e0009 */
[----:B------:R-:W-:-:S03]  /*02b0*/  IMAD.WIDE R14, R6, 0x4, R12 ;  /* 0x00000004060e7825 */ /* 0x000fc600078e020c */
[----:B---3--:R-:W-:-:S13]  /*02c0*/  ISETP.GE.AND P1, PT, R0, R23, PT ;  /* 0x000000170000720c */ /* 0x008fda0003f26270 */
[----:B------:R-:W1:Y:S02]  /*02d0*/  @!P1 LDC.64 R18, c[0x0][0x380] ;  /* 0x0000e000ff129b82 */ /* 0x000e640000000a00 */
[----:B-1----:R1:W-:Y:S04]  /*02e0*/  @!P1 STG.E desc[UR6][R18.64], R23 ;  /* 0x0000001712009986 */ /* 0x0023e8000c101906 */
[----:B--2---:R-:W2:Y:S01]  /*02f0*/  LDG.E R25, desc[UR6][R14.64] ;  /* 0x000000060e197981 */ /* 0x004ea2000c1e1900 */
        /* <DEDUP_REMOVED lines=18> */
[----:B------:R-:W-:Y:S01]  /*0420*/  @!P1 MOV R0, R23 ;  /* 0x0000001700009202 */ /* 0x000fe20000000f00 */
[----:B------:R-:W-:-:S03]  /*0430*/  IMAD.WIDE R10, R6, 0x4, R14 ;  /* 0x00000004060a7825 */ /* 0x000fc600078e020e */
[----:B--2---:R-:W-:-:S13]  /*0440*/  ISETP.GE.AND P1, PT, R0, R25, PT ;  /* 0x000000190000720c */ /* 0x004fda0003f26270 */
[----:B------:R-:W2:Y:S02]  /*0450*/  @!P1 LDC.64 R20, c[0x0][0x380] ;  /* 0x0000e000ff149b82 */ /* 0x000ea40000000a00 */
[----:B--2---:R2:W-:Y:S04]  /*0460*/  @!P1 STG.E desc[UR6][R20.64], R25 ;  /* 0x0000001914009986 */ /* 0x0045e8000c101906 */
[----:B0-----:R-:W3:Y:S01]  /*0470*/  LDG.E R9, desc[UR6][R10.64] ;  /* 0x000000060a097981 */ /* 0x001ee2000c1e1900 */
[----:B------:R-:W-:Y:S02]  /*0480*/  @!P1 IMAD.MOV.U32 R0, RZ, RZ, R25 ;  /* 0x000000ffff009224 */ /* 0x000fe400078e0019 */
[----:B------:R-:W-:-:S03]  /*0490*/  IMAD.WIDE R12, R6, 0x4, R10 ;  /* 0x00000004060c7825 */ /* 0x000fc600078e020a */
[----:B---3--:R-:W-:-:S13]  /*04a0*/  ISETP.GE.AND P1, PT, R0, R9, PT ;  /* 0x000000090000720c */ /* 0x008fda0003f26270 */
[----:B------:R-:W0:Y:S02]  /*04b0*/  @!P1 LDC.64 R16, c[0x0][0x380] ;  /* 0x0000e000ff109b82 */ /* 0x000e240000000a00 */
[----:B0-----:R0:W-:Y:S04]  /*04c0*/  @!P1 STG.E desc[UR6][R16.64], R9 ;  /* 0x0000000910009986 */ /* 0x0011e8000c101906 */
[----:B-1----:R-:W3:Y:S01]  /*04d0*/  LDG.E R23, desc[UR6][R12.64] ;  /* 0x000000060c177981 */ /* 0x002ee2000c1e1900 */
[----:B------:R-:W-:Y:S01]  /*04e0*/  @!P1 MOV R0, R9 ;  /* 0x0000000900009202 */ /* 0x000fe20000000f00 */
        /* <DEDUP_REMOVED lines=16> */
[----:B-1----:R-:W4:Y:S01]  /*05f0*/  LDG.E R23, desc[UR6][R12.64] ;  /* 0x000000060c177981 */ /* 0x002f22000c1e1900 */
[----:B------:R-:W-:Y:S02]  /*0600*/  @!P1 IMAD.MOV.U32 R0, RZ, RZ, R9 ;  /* 0x000000ffff009224 */ /* 0x000fe400078e0009 */
[----:B------:R-:W-:-:S03]  /*0610*/  IMAD.WIDE R14, R6, 0x4, R12 ;  /* 0x00000004060e7825 */ /* 0x000fc600078e020c */
[----:B----4-:R-:W-:-:S13]  /*0620*/  ISETP.GE.AND P1, PT, R0, R23, PT ;  /* 0x000000170000720c */ /* 0x010fda0003f26270 */
[----:B------:R-:W0:Y:S02]  /*0630*/  @!P1 LDC.64 R18, c[0x0][0x380] ;  /* 0x0000e000ff129b82 */ /* 0x000e240000000a00 */
[----:B0-----:R3:W-:Y:S04]  /*0640*/  @!P1 STG.E desc[UR6][R18.64], R23 ;  /* 0x0000001712009986 */ /* 0x0017e8000c101906 */
[----:B--2---:R-:W2:Y:S01]  /*0650*/  LDG.E R25, desc[UR6][R14.64] ;  /* 0x000000060e197981 */ /* 0x004ea2000c1e1900 */
[----:B------:R-:W-:Y:S01]  /*0660*/  @!P1 MOV R0, R23 ;  /* 0x0000001700009202 */ /* 0x000fe20000000f00 */
[----:B------:R-:W-:-:S03]  /*0670*/  IMAD.WIDE R10, R6, 0x4, R14 ;  /* 0x00000004060a7825 */ /* 0x000fc600078e020e */
[----:B--2---:R-:W-:-:S13]  /*0680*/  ISETP.GE.AND P1, PT, R0, R25, PT ;  /* 0x000000190000720c */ /* 0x004fda0003f26270 */
[----:B------:R-:W0:Y:S02]  /*0690*/  @!P1 LDC.64 R20, c[0x0][0x380] ;  /* 0x0000e000ff149b82 */ /* 0x000e240000000a00 */
[----:B0-----:R3:W-:Y:S04]  /*06a0*/  @!P1 STG.E desc[UR6][R20.64], R25 ;  /* 0x0000001914009986 */ /* 0x0017e8000c101906 */
[----:B------:R-:W2:Y:S01]  /*06b0*/  LDG.E R11, desc[UR6][R10.64] ;  /* 0x000000060a0b7981 */ /* 0x000ea2000c1e1900 */
[----:B------:R-:W-:Y:S01]  /*06c0*/  @!P1 IMAD.MOV.U32 R0, RZ, RZ, R25 ;  /* 0x000000ffff009224 */ /* 0x000fe200078e0019 */
[----:B------:R-:W-:Y:S02]  /*06d0*/  IADD3 R8, PT, PT, R8, 0x10, RZ ;  /* 0x0000001008087810 */ /* 0x000fe40007ffe0ff */
[----:B------:R-:W-:-:S02]  /*06e0*/  LEA R7, R6, R7, 0x4 ;  /* 0x0000000706077211 */ /* 0x000fc400078e20ff */
[----:B------:R-:W-:Y:S02]  /*06f0*/  ISETP.NE.AND P2, PT, R8, RZ, PT ;  /* 0x000000ff0800720c */ /* 0x000fe40003f45270 */
[----:B--2---:R-:W-:-:S13]  /*0700*/  ISETP.GE.AND P1, PT, R0, R11, PT ;  /* 0x0000000b0000720c */ /* 0x004fda0003f26270 */
[----:B------:R-:W0:Y:S01]  /*0710*/  @!P1 LDC.64 R12, c[0x0][0x380] ;  /* 0x0000e000ff0c9b82 */ /* 0x000e220000000a00 */
[----:B------:R-:W-:Y:S01]  /*0720*/  @!P1 IMAD.MOV.U32 R0, RZ, RZ, R11 ;  /* 0x000000ffff009224 */ /* 0x000fe200078e000b */
[----:B0-----:R3:W-:Y:S01]  /*0730*/  @!P1 STG.E desc[UR6][R12.64], R11 ;  /* 0x0000000b0c009986 */ /* 0x0017e2000c101906 */
[----:B------:R-:W-:Y:S05]  /*0740*/  @P2 BRA `(.L_x_1) ;  /* 0xfffffff800702947 */ /* 0x000fea000383ffff */
.L_x_0:
[----:B------:R-:W-:Y:S05]  /*0750*/  @!P0 EXIT ;  /* 0x000000000000894d */ /* 0x000fea0003800000 */
[----:B------:R-:W1:Y:S01]  /*0760*/  LDCU UR4, c[0x0][0x38c] ;  /* 0x00007180ff0477ac */ /* 0x000e620008000800 */
[----:B------:R-:W-:Y:S01]  /*0770*/  ISETP.GE.U32.AND P1, PT, R5, 0x8, PT ;  /* 0x000000080500780c */ /* 0x000fe20003f26070 */
[----:B-1----:R-:W-:-:S06]  /*0780*/  ULOP3.LUT UR5, UR4, 0x7, URZ, 0xc0, !UPT ;  /* 0x0000000704057892 */ /* 0x002fcc000f8ec0ff */
[----:B------:R-:W-:-:S06]  /*0790*/  ISETP.NE.AND P0, PT, RZ, UR5, PT ;  /* 0x00000005ff007c0c */ /* 0x000fcc000bf05270 */
[----:B------:R-:W-:Y:S07]  /*07a0*/  @!P1 BRA `(.L_x_2) ;  /* 0x0000000000d09947 */ /* 0x000fee0003800000 */
[----:B0-----:R-:W0:Y:S08]  /*07b0*/  LDC R3, c[0x0][0x388] ;  /* 0x0000e200ff037b82 */ /* 0x001e300000000800 */
[----:B------:R-:W1:Y:S01]  /*07c0*/  LDC.64 R6, c[0x0][0x380] ;  /* 0x0000e000ff067b82 */ /* 0x000e620000000a00 */
[----:B0-----:R-:W-:-:S04]  /*07d0*/  IMAD R5, R4, R3, RZ ;  /* 0x0000000304057224 */ /* 0x001fc800078e02ff */
[----:B-1----:R-:W-:-:S05]  /*07e0*/  IMAD.WIDE R6, R5, 0x4, R6 ;  /* 0x0000000405067825 */ /* 0x002fca00078e0206 */
[----:B------:R-:W2:Y:S01]  /*07f0*/  LDG.E R5, desc[UR6][R6.64] ;  /* 0x0000000606057981 */ /* 0x000ea2000c1e1900 */
[----:B---3--:R-:W-:Y:S01]  /*0800*/  IMAD.WIDE R8, R3, 0x4, R6 ;  /* 0x0000000403087825 */ /* 0x008fe200078e0206 */
        /* <DEDUP_REMOVED lines=33> */
[----:B0-----:R-:W2:Y:S01]  /*0a20*/  LDG.E R5, desc[UR6][R6.64] ;  /* 0x0000000606057981 */ /* 0x001ea2000c1e1900 */
[----:B------:R-:W-:Y:S01]  /*0a30*/  @!P1 MOV R0, R21 ;  /* 0x0000001500009202 */ /* 0x000fe20000000f00 */
[----:B------:R-:W-:-:S03]  /*0a40*/  IMAD.WIDE R2, R3, 0x4, R6 ;  /* 0x0000000403027825 */ /* 0x000fc600078e0206 */
[----:B--2---:R-:W-:-:S13]  /*0a50*/  ISETP.GE.AND P1, PT, R0, R5, PT ;  /* 0x000000050000720c */ /* 0x004fda0003f26270 */
[----:B------:R-:W0:Y:S02]  /*0a60*/  @!P1 LDC.64 R8, c[0x0][0x380] ;  /* 0x0000e000ff089b82 */ /* 0x000e240000000a00 */
[----:B0-----:R1:W-:Y:S04]  /*0a70*/  @!P1 STG.E desc[UR6][R8.64], R5 ;  /* 0x0000000508009986 */ /* 0x0013e8000c101906 */
[----:B------:R-:W2:Y:S01]  /*0a80*/  LDG.E R3, desc[UR6][R2.64] ;  /* 0x0000000602037981 */ /* 0x000ea2000c1e1900 */
[----:B------:R-:W-:Y:S01]  /*0a90*/  @!P1 IMAD.MOV.U32 R0, RZ, RZ, R5 ;  /* 0x000000ffff009224 */ /* 0x000fe200078e0005 */
[----:B------:R-:W-:-:S04]  /*0aa0*/  IADD3 R4, PT, PT, R4, 0x8, RZ ;  /* 0x0000000804047810 */ /* 0x000fc80007ffe0ff */
[----:B--2---:R-:W-:-:S13]  /*0ab0*/  ISETP.GE.AND P1, PT, R0, R3, PT ;  /* 0x000000030000720c */ /* 0x004fda0003f26270 */
[----:B------:R-:W0:Y:S01]  /*0ac0*/  @!P1 LDC.64 R10, c[0x0][0x380] ;  /* 0x0000e000ff0a9b82 */ /* 0x000e220000000a00 */
[----:B------:R-:W-:Y:S01]  /*0ad0*/  @!P1 IMAD.MOV.U32 R0, RZ, RZ, R3 ;  /* 0x000000ffff009224 */ /* 0x000fe200078e0003 */
[----:B0-----:R1:W-:Y:S06]  /*0ae0*/  @!P1 STG.E desc[UR6][R10.64], R3 ;  /* 0x000000030a009986 */ /* 0x0013ec000c101906 */
.L_x_2:
[----:B------:R-:W-:Y:S05]  /*0af0*/  @!P0 EXIT ;  /* 0x000000000000894d */ /* 0x000fea0003800000 */
[----:B------:R-:W-:Y:S02]  /*0b00*/  UISETP.GE.U32.AND UP0, UPT, UR5, 0x4, UPT ;  /* 0x000000040500788c */ /* 0x000fe4000bf06070 */
[----:B------:R-:W-:-:S06]  /*0b10*/  ULOP3.LUT UR4, UR4, 0x3, URZ, 0xc0, !UPT ;  /* 0x0000000304047892 */ /* 0x000fcc000f8ec0ff */
[----:B------:R-:W-:Y:S01]  /*0b20*/  ISETP.NE.AND P0, PT, RZ, UR4, PT ;  /* 0x00000004ff007c0c */ /* 0x000fe2000bf05270 */
[----:B------:R-:W-:-:S12]  /*0b30*/  BRA.U !UP0, `(.L_x_3) ;  /* 0x0000000108707547 */ /* 0x000fd8000b800000 */
[----:B-1-3--:R-:W1:Y:S08]  /*0b40*/  LDC R21, c[0x0][0x388] ;  /* 0x0000e200ff157b82 */ /* 0x00ae700000000800 */
[----:B0-----:R-:W0:Y:S01]  /*0b50*/  LDC.64 R2, c[0x0][0x380] ;  /* 0x0000e000ff027b82 */ /* 0x001e220000000a00 */
[----:B-1----:R-:W-:-:S04]  /*0b60*/  IMAD R5, R4, R21, RZ ;  /* 0x0000001504057224 */ /* 0x002fc800078e02ff */
[----:B0-----:R-:W-:-:S05]  /*0b70*/  IMAD.WIDE R2, R5, 0x4, R2 ;  /* 0x0000000405027825 */ /* 0x001fca00078e0202 */
[----:B------:R-:W2:Y:S01]  /*0b80*/  LDG.E R5, desc[UR6][R2.64] ;  /* 0x0000000602057981 */ /* 0x000ea2000c1e1900 */
[----:B------:R-:W-:Y:S01]  /*0b90*/  IMAD.WIDE R6, R21, 0x4, R2 ;  /* 0x0000000415067825 */ /* 0x000fe200078e0202 */
[----:B--2--5:R-:W-:-:S13]  /*0ba0*/  ISETP.GE.AND P1, PT, R0, R5, PT ;  /* 0x000000050000720c */ /* 0x024fda0003f26270 */
[----:B------:R-:W0:Y:S02]  /*0bb0*/  @!P1 LDC.64 R10, c[0x0][0x380] ;  /* 0x0000e000ff0a9b82 */ /* 0x000e240000000a00 */
[----:B0-----:R2:W-:Y:S04]  /*0bc0*/  @!P1 STG.E desc[UR6][R10.64], R5 ;  /* 0x000000050a009986 */ /* 0x0015e8000c101906 */
[----:B------:R-:W3:Y:S01]  /*0bd0*/  LDG.E R17, desc[UR6][R6.64] ;  /* 0x0000000606117981 */ /* 0x000ee2000c1e1900 */
[----:B------:R-:W-:Y:S01]  /*0be0*/  @!P1 MOV R0, R5 ;  /* 0x0000000500009202 */ /* 0x000fe20000000f00 */
[----:B------:R-:W-:-:S03]  /*0bf0*/  IMAD.WIDE R8, R21, 0x4, R6 ;  /* 0x0000000415087825 */ /* 0x000fc600078e0206 */
[----:B---3--:R-:W-:-:S13]  /*0c00*/  ISETP.GE.AND P1, PT, R0, R17, PT ;  /* 0x000000110000720c */ /* 0x008fda0003f26270 */
[----:B------:R-:W0:Y:S02]  /*0c10*/  @!P1 LDC.64 R12, c[0x0][0x380] ;  /* 0x0000e000ff0c9b82 */ /* 0x000e240000000a00 */
[----:B0-----:R2:W-:Y:S04]  /*0c20*/  @!P1 STG.E desc[UR6][R12.64], R17 ;  /* 0x000000110c009986 */ /* 0x0015e8000c101906 */
[----:B------:R-:W3:Y:S01]  /*0c30*/  LDG.E R19, desc[UR6][R8.64] ;  /* 0x0000000608137981 */ /* 0x000ee2000c1e1900 */
[----:B------:R-:W-:Y:S02]  /*0c40*/  @!P1 IMAD.MOV.U32 R0, RZ, RZ, R17 ;  /* 0x000000ffff009224 */ /* 0x000fe400078e0011 */
[----:B------:R-:W-:-:S03]  /*0c50*/  IMAD.WIDE R2, R21, 0x4, R8 ;  /* 0x0000000415027825 */ /* 0x000fc600078e0208 */
[----:B---3--:R-:W-:-:S13]  /*0c60*/  ISETP.GE.AND P1, PT, R0, R19, PT ;  /* 0x000000130000720c */ /* 0x008fda0003f26270 */
[----:B------:R-:W0:Y:S02]  /*0c70*/  @!P1 LDC.64 R14, c[0x0][0x380] ;  /* 0x0000e000ff0e9b82 */ /* 0x000e240000000a00 */
[----:B0-----:R2:W-:Y:S04]  /*0c80*/  @!P1 STG.E desc[UR6][R14.64], R19 ;  /* 0x000000130e009986 */ /* 0x0015e8000c101906 */
[----:B------:R-:W3:Y:S01]  /*0c90*/  LDG.E R3, desc[UR6][R2.64] ;  /* 0x0000000602037981 */ /* 0x000ee2000c1e1900 */
[----:B------:R-:W-:Y:S01]  /*0ca0*/  @!P1 MOV R0, R19 ;  /* 0x0000001300009202 */ /* 0x000fe20000000f00 */
[----:B------:R-:W-:-:S03]  /*0cb0*/  VIADD R4, R4, 0x4 ;  /* 0x0000000404047836 */ /* 0x000fc60000000000 */
[----:B---3--:R-:W-:-:S13]  /*0cc0*/  ISETP.GE.AND P1, PT, R0, R3, PT ;  /* 0x000000030000720c */ /* 0x008fda0003f26270 */
[----:B------:R-:W0:Y:S01]  /*0cd0*/  @!P1 LDC.64 R6, c[0x0][0x380] ;  /* 0x0000e000ff069b82 */ /* 0x000e220000000a00 */
[----:B------:R-:W-:Y:S01]  /*0ce0*/  @!P1 MOV R0, R3 ;  /* 0x0000000300009202 */ /* 0x000fe20000000f00 */
[----:B0-----:R2:W-:Y:S06]  /*0cf0*/  @!P1 STG.E desc[UR6][R6.64], R3 ;  /* 0x0000000306009986 */ /* 0x0015ec000c101906 */
.L_x_3:
[----:B------:R-:W-:Y:S05]  /*0d00*/  @!P0 EXIT ;  /* 0x000000000000894d */ /* 0x000fea0003800000 */
[----:B-1----:R-:W1:Y:S01]  /*0d10*/  LDC R8, c[0x0][0x388] ;  /* 0x0000e200ff087b82 */ /* 0x002e620000000800 */
[----:B------:R-:W3:Y:S01]  /*0d20*/  LDCU UR5, c[0x0][0x388] ;  /* 0x00007100ff0577ac */ /* 0x000ee20008000800 */
[----:B------:R-:W-:-:S06]  /*0d30*/  UIADD3 UR4, UPT, UPT, -UR4, URZ, URZ ;  /* 0x000000ff04047290 */ /* 0x000fcc000fffe1ff */
[----:B--2---:R-:W2:Y:S01]  /*0d40*/  LDC.64 R6, c[0x0][0x380] ;  /* 0x0000e000ff067b82 */ /* 0x004ea20000000a00 */
[----:B---3--:R-:W-:-:S07]  /*0d50*/  IMAD R9, R4, UR5, RZ ;  /* 0x0000000504097c24 */ /* 0x008fce000f8e02ff */
.L_x_4:
[----:B0-23--:R-:W-:-:S06]  /*0d60*/  IMAD.WIDE R2, R9, 0x4, R6 ;  /* 0x0000000409027825 */ /* 0x00dfcc00078e0206 */
[----:B------:R-:W2:Y:S01]  /*0d70*/  LDG.E R3, desc[UR6][R2.64] ;  /* 0x0000000602037981 */ /* 0x000ea2000c1e1900 */
[----:B------:R-:W-:Y:S01]  /*0d80*/  UIADD3 UR4, UPT, UPT, UR4, 0x1, URZ ;  /* 0x0000000104047890 */ /* 0x000fe2000fffe0ff */
[----:B-1----:R-:W-:-:S03]  /*0d90*/  IADD3 R9, PT, PT, R9, R8, RZ ;  /* 0x0000000809097210 */ /* 0x002fc60007ffe0ff */
[----:B------:R-:W-:Y:S01]  /*0da0*/  UISETP.NE.AND UP0, UPT, UR4, URZ, UPT ;  /* 0x000000ff0400728c */ /* 0x000fe2000bf05270 */
[----:B--2--5:R-:W-:-:S13]  /*0db0*/  ISETP.GE.AND P0, PT, R0, R3, PT ;  /* 0x000000030000720c */ /* 0x024fda0003f06270 */
[----:B------:R-:W0:Y:S01]  /*0dc0*/  @!P0 LDC.64 R4, c[0x0][0x380] ;  /* 0x0000e000ff048b82 */ /* 0x000e220000000a00 */
[----:B------:R-:W-:Y:S01]  /*0dd0*/  @!P0 IMAD.MOV.U32 R0, RZ, RZ, R3 ;  /* 0x000000ffff008224 */ /* 0x000fe200078e0003 */
[----:B0-----:R3:W-:Y:S01]  /*0de0*/  @!P0 STG.E desc[UR6][R4.64], R3 ;  /* 0x0000000304008986 */ /* 0x0017e2000c101906 */
[----:B------:R-:W-:Y:S05]  /*0df0*/  BRA.U UP0, `(.L_x_4) ;  /* 0xfffffffd00d87547 */ /* 0x000fea000b83ffff */
[----:B------:R-:W-:Y:S05]  /*0e00*/  EXIT ;  /* 0x000000000000794d */ /* 0x000fea0003800000 */
.L_x_5:
[----:B------:R-:W-:-:S00]  /*0e10*/  BRA `(.L_x_5) ;  /* 0xfffffffc00fc7947 */ /* 0x000fc0000383ffff */
[----:B------:R-:W-:-:S00]  /*0e20*/  NOP ;  /* 0x0000000000007918 */ /* 0x000fc00000000000 */
        /* <DEDUP_REMOVED lines=13> */
.L_x_6:


//--------------------- .nv.shared.reserved.0     --------------------------
	.section	.nv.shared.reserved.0,"aw",@nobits
	.weak		__nv_reservedSMEM_offset_0_alias
	.size		__nv_reservedSMEM_offset_0_alias, 0, 64
	.other		__nv_reservedSMEM_offset_0_alias,@"STO_CUDA_RESERVED_SHARED STV_DEFAULT"
__nv_reservedSMEM_offset_0_alias:
	.zero		0
	.zero		64


//--------------------- .nv.constant0._Z21find_max_among_blocksPiii --------------------------
	.section	.nv.constant0._Z21find_max_among_blocksPiii,"a",@progbits
	.sectionflags	@""
	.align	4
.nv.constant0._Z21find_max_among_blocksPiii:
	.zero		912


//--------------------- SYMBOLS --------------------------

	.type		.nv.reservedSmem.offset0,@object
	.size		.nv.reservedSmem.offset0,0x4
